	.headerflags	@"EF_CUDA_TEXMODE_UNIFIED EF_CUDA_64BIT_ADDRESS EF_CUDA_ACCELERATORS EF_CUDA_SM90 EF_CUDA_VIRTUAL_SM(EF_CUDA_SM90)"
	.elftype	@"ET_EXEC"


//--------------------- .nv.info                  --------------------------
	.section	.nv.info,"",@"SHT_CUDA_INFO"
	.align	4


	//----- nvinfo : EIATTR_REGCOUNT
	.align		4
        /*0000*/ 	.byte	0x04, 0x2f
        /*0002*/ 	.short	(.L_3 - .L_2)
	.align		4
.L_2:
        /*0004*/ 	.word	index@(triton_poi_fused__native_batch_norm_legit_no_training_24)
        /*0008*/ 	.word	0x00000016


	//----- nvinfo : EIATTR_MIN_STACK_SIZE
	.align		4
.L_3:
        /*000c*/ 	.byte	0x04, 0x12
        /*000e*/ 	.short	(.L_5 - .L_4)
	.align		4
.L_4:
        /*0010*/ 	.word	index@(triton_poi_fused__native_batch_norm_legit_no_training_24)
        /*0014*/ 	.word	0x00000000


	//----- nvinfo : EIATTR_FRAME_SIZE
	.align		4
.L_5:
        /*0018*/ 	.byte	0x04, 0x11
        /*001a*/ 	.short	(.L_7 - .L_6)
	.align		4
.L_6:
        /*001c*/ 	.word	index@(triton_poi_fused__native_batch_norm_legit_no_training_24)
        /*0020*/ 	.word	0x00000000


	//----- nvinfo : EIATTR_MIN_STACK_SIZE
	.align		4
.L_7:
        /*0024*/ 	.byte	0x04, 0x12
        /*0026*/ 	.short	(.L_9 - .L_8)
	.align		4
.L_8:
        /*0028*/ 	.word	index@(triton_poi_fused__native_batch_norm_legit_no_training_24)
        /*002c*/ 	.word	0x00000000
.L_9:


//--------------------- .nv.info.triton_poi_fused__native_batch_norm_legit_no_training_24 --------------------------
	.section	.nv.info.triton_poi_fused__native_batch_norm_legit_no_training_24,"",@"SHT_CUDA_INFO"
	.sectionflags	@""
	.align	4


	//----- nvinfo : EIATTR_CUDA_API_VERSION
	.align		4
        /*0000*/ 	.byte	0x04, 0x37
        /*0002*/ 	.short	(.L_11 - .L_10)
.L_10:
        /*0004*/ 	.word	0x0000007c


	//----- nvinfo : EIATTR_KPARAM_INFO
	.align		4
.L_11:
        /*0008*/ 	.byte	0x04, 0x17
        /*000a*/ 	.short	(.L_13 - .L_12)
.L_12:
        /*000c*/ 	.word	0x00000000
        /*0010*/ 	.short	0x0006
        /*0012*/ 	.short	0x0030
        /*0014*/ 	.byte	0x00, 0xf0, 0x11, 0x00


	//----- nvinfo : EIATTR_KPARAM_INFO
	.align		4
.L_13:
        /*0018*/ 	.byte	0x04, 0x17
        /*001a*/ 	.short	(.L_15 - .L_14)
.L_14:
        /*001c*/ 	.word	0x00000000
        /*0020*/ 	.short	0x0005
        /*0022*/ 	.short	0x0028
        /*0024*/ 	.byte	0x00, 0xf4, 0x21, 0x00


	//----- nvinfo : EIATTR_KPARAM_INFO
	.align		4
.L_15:
        /*0028*/ 	.byte	0x04, 0x17
        /*002a*/ 	.short	(.L_17 - .L_16)
.L_16:
        /*002c*/ 	.word	0x00000000
        /*0030*/ 	.short	0x0004
        /*0032*/ 	.short	0x0020
        /*0034*/ 	.byte	0x00, 0xf4, 0x21, 0x00


	//----- nvinfo : EIATTR_KPARAM_INFO
	.align		4
.L_17:
        /*0038*/ 	.byte	0x04, 0x17
        /*003a*/ 	.short	(.L_19 - .L_18)
.L_18:
        /*003c*/ 	.word	0x00000000
        /*0040*/ 	.short	0x0003
        /*0042*/ 	.short	0x0018
        /*0044*/ 	.byte	0x00, 0xf4, 0x21, 0x00


	//----- nvinfo : EIATTR_KPARAM_INFO
	.align		4
.L_19:
        /*0048*/ 	.byte	0x04, 0x17
        /*004a*/ 	.short	(.L_21 - .L_20)
.L_20:
        /*004c*/ 	.word	0x00000000
        /*0050*/ 	.short	0x0002
        /*0052*/ 	.short	0x0010
        /*0054*/ 	.byte	0x00, 0xf4, 0x21, 0x00


	//----- nvinfo : EIATTR_KPARAM_INFO
	.align		4
.L_21:
        /*0058*/ 	.byte	0x04, 0x17
        /*005a*/ 	.short	(.L_23 - .L_22)
.L_22:
        /*005c*/ 	.word	0x00000000
        /*0060*/ 	.short	0x0001
        /*0062*/ 	.short	0x0008
        /*0064*/ 	.byte	0x00, 0xf4, 0x21, 0x00


	//----- nvinfo : EIATTR_KPARAM_INFO
	.align		4
.L_23:
        /*0068*/ 	.byte	0x04, 0x17
        /*006a*/ 	.short	(.L_25 - .L_24)
.L_24:
        /*006c*/ 	.word	0x00000000
        /*0070*/ 	.short	0x0000
        /*0072*/ 	.short	0x0000
        /*0074*/ 	.byte	0x00, 0xf4, 0x21, 0x00


	//----- nvinfo : EIATTR_SPARSE_MMA_MASK
	.align		4
.L_25:
        /*0078*/ 	.byte	0x03, 0x50
        /*007a*/ 	.short	0x0000


	//----- nvinfo : EIATTR_MAXREG_COUNT
	.align		4
        /*007c*/ 	.byte	0x03, 0x1b
        /*007e*/ 	.short	0x00ff


	//----- nvinfo : EIATTR_EXIT_INSTR_OFFSETS
	.align		4
        /*0080*/ 	.byte	0x04, 0x1c
        /*0082*/ 	.short	(.L_27 - .L_26)


	//   ....[0]....
.L_26:
        /*0084*/ 	.word	0x00000450


	//   ....[1]....
        /*0088*/ 	.word	0x00000470


	//----- nvinfo : EIATTR_REQNTID
	.align		4
.L_27:
        /*008c*/ 	.byte	0x04, 0x10
        /*008e*/ 	.short	(.L_29 - .L_28)
.L_28:
        /*0090*/ 	.word	0x00000080
        /*0094*/ 	.word	0x00000001
        /*0098*/ 	.word	0x00000001


	//----- nvinfo : EIATTR_CBANK_PARAM_SIZE
	.align		4
.L_29:
        /*009c*/ 	.byte	0x03, 0x19
        /*009e*/ 	.short	0x0034


	//----- nvinfo : EIATTR_PARAM_CBANK
	.align		4
        /*00a0*/ 	.byte	0x04, 0x0a
        /*00a2*/ 	.short	(.L_31 - .L_30)
	.align		4
.L_30:
        /*00a4*/ 	.word	index@(.nv.constant0.triton_poi_fused__native_batch_norm_legit_no_training_24)
        /*00a8*/ 	.short	0x0210
        /*00aa*/ 	.short	0x0034


	//----- nvinfo : EIATTR_SW_WAR
	.align		4
.L_31:
        /*00ac*/ 	.byte	0x04, 0x36
        /*00ae*/ 	.short	(.L_33 - .L_32)
.L_32:
        /*00b0*/ 	.word	0x00000008
.L_33:


//--------------------- .nv.callgraph             --------------------------
	.section	.nv.callgraph,"",@"SHT_CUDA_CALLGRAPH"
	.align	4
	.sectionentsize	8
	.align		4
        /*0000*/ 	.word	0x00000000
	.align		4
        /*0004*/ 	.word	0xffffffff
	.align		4
        /*0008*/ 	.word	0x00000000
	.align		4
        /*000c*/ 	.word	0xfffffffe
	.align		4
        /*0010*/ 	.word	0x00000000
	.align		4
        /*0014*/ 	.word	0xfffffffd
	.align		4
        /*0018*/ 	.word	0x00000000
	.align		4
        /*001c*/ 	.word	0xfffffffc


//--------------------- .nv.constant4             --------------------------
	.section	.nv.constant4,"a",@progbits
	.align	8
	.align		8
.nv.constant4:
        /*0000*/ 	.dword	_$_str
	.align		8
        /*0008*/ 	.dword	_$_str_$_2


//--------------------- .text.triton_poi_fused__native_batch_norm_legit_no_training_24 --------------------------
	.section	.text.triton_poi_fused__native_batch_norm_legit_no_training_24,"ax",@progbits
	.align	128
        .global         triton_poi_fused__native_batch_norm_legit_no_training_24
        .type           triton_poi_fused__native_batch_norm_legit_no_training_24,@function
        .size           triton_poi_fused__native_batch_norm_legit_no_training_24,(.L_x_1 - triton_poi_fused__native_batch_norm_legit_no_training_24)
        .other          triton_poi_fused__native_batch_norm_legit_no_training_24,@"STO_CUDA_ENTRY STV_DEFAULT"
triton_poi_fused__native_batch_norm_legit_no_training_24:
.text.triton_poi_fused__native_batch_norm_legit_no_training_24:
[----:B------:R-:W0:Y:S01]  /*0000*/  LDC R1, c[0x0][0x28] ;  /* 0x00000a00ff017b82 */ /* 0x000e220000000800 */
[----:B------:R-:W1:Y:S07]  /*0010*/  S2R R0, SR_TID.X ;  /* 0x0000000000007919 */ /* 0x000e6e0000002100 */
[----:B------:R-:W2:Y:S01]  /*0020*/  LDC.64 R8, c[0x0][0x220] ;  /* 0x00008800ff087b82 */ /* 0x000ea20000000a00 */
[----:B------:R-:W-:Y:S01]  /*0030*/  ULDC.64 UR4, c[0x0][0x208] ;  /* 0x0000820000047ab9 */ /* 0x000fe20000000a00 */
[----:B------:R-:W3:Y:S06]  /*0040*/  S2R R5, SR_CTAID.X ;  /* 0x0000000000057919 */ /* 0x000eec0000002500 */
[----:B------:R-:W4:Y:S08]  /*0050*/  LDC.64 R14, c[0x0][0x218] ;  /* 0x00008600ff0e7b82 */ /* 0x000f300000000a00 */
[----:B------:R-:W5:Y:S08]  /*0060*/  LDC.64 R12, c[0x0][0x210] ;  /* 0x00008400ff0c7b82 */ /* 0x000f700000000a00 */
[----:B------:R-:W4:Y:S01]  /*0070*/  LDC.64 R16, c[0x0][0x228] ;  /* 0x00008a00ff107b82 */ /* 0x000f220000000a00 */
[----:B-1----:R-:W-:-:S07]  /*0080*/  SHF.L.U32 R0, R0, 0x1, RZ ;  /* 0x0000000100007819 */ /* 0x002fce00000006ff */
[----:B------:R-:W1:Y:S01]  /*0090*/  LDC.64 R18, c[0x0][0x230] ;  /* 0x00008c00ff127b82 */ /* 0x000e620000000a00 */
[----:B---3--:R-:W-:Y:S02]  /*00a0*/  SHF.R.S32.HI R3, RZ, 0x17, R5 ;  /* 0x00000017ff037819 */ /* 0x008fe40000011405 */
[----:B------:R-:W-:Y:S02]  /*00b0*/  LOP3.LUT R0, R0, 0xfe, RZ, 0xc0, !PT ;  /* 0x000000fe00007812 */ /* 0x000fe400078ec0ff */
[----:B------:R-:W-:Y:S02]  /*00c0*/  SGXT R3, R3, 0x1 ;  /* 0x000000010303781a */ /* 0x000fe40000000200 */
[----:B------:R-:W-:Y:S02]  /*00d0*/  LEA R0, R5, R0, 0x8 ;  /* 0x0000000005007211 */ /* 0x000fe400078e40ff */
[----:B------:R-:W-:Y:S02]  /*00e0*/  CS2R R4, SRZ ;  /* 0x0000000000047805 */ /* 0x000fe4000001ff00 */
[----:B------:R-:W-:-:S02]  /*00f0*/  LEA.HI R3, R3, R0, RZ, 0x2 ;  /* 0x0000000003037211 */ /* 0x000fc400078f10ff */
[----:B------:R-:W-:Y:S02]  /*0100*/  ISETP.GE.AND P4, PT, R0, 0x400, PT ;  /* 0x000004000000780c */ /* 0x000fe40003f86270 */
[--C-:B------:R-:W-:Y:S02]  /*0110*/  SHF.R.S32.HI R2, RZ, 0x2, R3.reuse ;  /* 0x00000002ff027819 */ /* 0x100fe40000011403 */
[----:B------:R-:W-:-:S04]  /*0120*/  SHF.R.S32.HI R3, RZ, 0x1f, R3 ;  /* 0x0000001fff037819 */ /* 0x000fc80000011403 */
[----:B------:R-:W-:-:S04]  /*0130*/  LEA.HI R3, R3, R2, RZ, 0x6 ;  /* 0x0000000203037211 */ /* 0x000fc800078f30ff */
[----:B------:R-:W-:-:S04]  /*0140*/  LOP3.LUT R3, R3, 0xffffffc0, RZ, 0xc0, !PT ;  /* 0xffffffc003037812 */ /* 0x000fc800078ec0ff */
[----:B------:R-:W-:-:S05]  /*0150*/  IADD3 R11, R2, -R3, RZ ;  /* 0x80000003020b7210 */ /* 0x000fca0007ffe0ff */
[----:B--2---:R-:W-:-:S05]  /*0160*/  IMAD.WIDE R8, R11, 0x4, R8 ;  /* 0x000000040b087825 */ /* 0x004fca00078e0208 */
[----:B------:R-:W2:Y:S04]  /*0170*/  @!P4 LDG.E.EL R4, desc[UR4][R8.64] ;  /* 0x000000040804c981 */ /* 0x000ea8000c2e1900 */
[----:B------:R3:W2:Y:S01]  /*0180*/  @!P4 LDG.E.EL R5, desc[UR4][R8.64] ;  /* 0x000000040805c981 */ /* 0x0006a2000c2e1900 */
[----:B------:R-:W-:Y:S02]  /*0190*/  CS2R R6, SRZ ;  /* 0x0000000000067805 */ /* 0x000fe4000001ff00 */
[----:B------:R-:W-:Y:S01]  /*01a0*/  CS2R R2, SRZ ;  /* 0x0000000000027805 */ /* 0x000fe2000001ff00 */
[----:B----4-:R-:W-:-:S04]  /*01b0*/  IMAD.WIDE R14, R11, 0x4, R14 ;  /* 0x000000040b0e7825 */ /* 0x010fc800078e020e */
[----:B-----5:R-:W-:Y:S01]  /*01c0*/  IMAD.WIDE R12, R0, 0x4, R12 ;  /* 0x00000004000c7825 */ /* 0x020fe200078e020c */
[----:B------:R-:W4:Y:S04]  /*01d0*/  @!P4 LDG.E.EL R6, desc[UR4][R14.64] ;  /* 0x000000040e06c981 */ /* 0x000f28000c2e1900 */
[----:B------:R-:W4:Y:S01]  /*01e0*/  @!P4 LDG.E.64 R2, desc[UR4][R12.64] ;  /* 0x000000040c02c981 */ /* 0x000f22000c1e1b00 */
[C---:B0-----:R-:W-:Y:S01]  /*01f0*/  IMAD.WIDE R16, R11.reuse, 0x4, R16 ;  /* 0x000000040b107825 */ /* 0x041fe200078e0210 */
[----:B---3--:R-:W-:Y:S02]  /*0200*/  CS2R R8, SRZ ;  /* 0x0000000000087805 */ /* 0x008fe4000001ff00 */
[----:B------:R0:W3:Y:S01]  /*0210*/  @!P4 LDG.E.EL R7, desc[UR4][R14.64] ;  /* 0x000000040e07c981 */ /* 0x0000e2000c2e1900 */
[----:B-1----:R-:W-:Y:S01]  /*0220*/  IMAD.WIDE R18, R11, 0x4, R18 ;  /* 0x000000040b127825 */ /* 0x002fe200078e0212 */
[----:B------:R-:W-:-:S04]  /*0230*/  CS2R R10, SRZ ;  /* 0x00000000000a7805 */ /* 0x000fc8000001ff00 */
[----:B------:R-:W5:Y:S04]  /*0240*/  @!P4 LDG.E.EL R8, desc[UR4][R18.64] ;  /* 0x000000041208c981 */ /* 0x000f68000c2e1900 */
[----:B------:R-:W5:Y:S04]  /*0250*/  @!P4 LDG.E.EL R11, desc[UR4][R16.64] ;  /* 0x00000004100bc981 */ /* 0x000f68000c2e1900 */
[----:B------:R-:W3:Y:S04]  /*0260*/  @!P4 LDG.E.EL R10, desc[UR4][R16.64] ;  /* 0x00000004100ac981 */ /* 0x000ee8000c2e1900 */
[----:B------:R-:W3:Y:S01]  /*0270*/  @!P4 LDG.E.EL R9, desc[UR4][R18.64] ;  /* 0x000000041209c981 */ /* 0x000ee2000c2e1900 */
[----:B0-----:R-:W-:Y:S01]  /*0280*/  HFMA2.MMA R15, -RZ, RZ, 1.625, 0 ;  /* 0x3e800000ff0f7435 */ /* 0x001fe200000001ff */
[----:B--2---:R-:W-:Y:S01]  /*0290*/  FADD R4, R4, 9.9999997473787516356e-06 ;  /* 0x3727c5ac04047421 */ /* 0x004fe20000000000 */
[----:B------:R-:W-:-:S03]  /*02a0*/  FADD R12, R5, 9.9999997473787516356e-06 ;  /* 0x3727c5ac050c7421 */ /* 0x000fc60000000000 */
[----:B------:R0:W1:Y:S08]  /*02b0*/  MUFU.SQRT R13, R4 ;  /* 0x00000004000d7308 */ /* 0x0000700000002000 */
[----:B------:R-:W2:Y:S01]  /*02c0*/  MUFU.SQRT R14, R12 ;  /* 0x0000000c000e7308 */ /* 0x000ea20000002000 */
[----:B0-----:R-:W0:Y:S01]  /*02d0*/  LDC.64 R4, c[0x0][0x238] ;  /* 0x00008e00ff047b82 */ /* 0x001e220000000a00 */
[----:B-1----:R-:W-:-:S02]  /*02e0*/  FSETP.GT.AND P0, PT, R13, 8.50705917302346158658e+37, PT ;  /* 0x7e8000000d00780b */ /* 0x002fc40003f04000 */
[----:B------:R-:W-:Y:S02]  /*02f0*/  FSETP.GEU.AND P2, PT, R13, 1.175494350822287508e-38, PT ;  /* 0x008000000d00780b */ /* 0x000fe40003f4e000 */
[C---:B--2---:R-:W-:Y:S02]  /*0300*/  FSETP.GT.AND P1, PT, R14.reuse, 8.50705917302346158658e+37, PT ;  /* 0x7e8000000e00780b */ /* 0x044fe40003f24000 */
[----:B------:R-:W-:-:S07]  /*0310*/  FSETP.GEU.AND P3, PT, R14, 1.175494350822287508e-38, PT ;  /* 0x008000000e00780b */ /* 0x000fce0003f6e000 */
[----:B------:R-:W-:-:S04]  /*0320*/  @P0 FMUL R13, R13, 0.25 ;  /* 0x3e8000000d0d0820 */ /* 0x000fc80000400000 */
[----:B------:R-:W-:Y:S01]  /*0330*/  @!P2 FMUL R13, R13, 16777216 ;  /* 0x4b8000000d0da820 */ /* 0x000fe20000400000 */
[----:B------:R-:W-:-:S04]  /*0340*/  @P1 FMUL R14, R14, 0.25 ;  /* 0x3e8000000e0e1820 */ /* 0x000fc80000400000 */
[----:B------:R-:W-:Y:S01]  /*0350*/  @!P3 FMUL R14, R14, 16777216 ;  /* 0x4b8000000e0eb820 */ /* 0x000fe20000400000 */
[----:B------:R-:W1:Y:S01]  /*0360*/  MUFU.RCP R13, R13 ;  /* 0x0000000d000d7308 */ /* 0x000e620000001000 */
[----:B------:R-:W-:-:S07]  /*0370*/  FSEL R12, R15, 1, P0 ;  /* 0x3f8000000f0c7808 */ /* 0x000fce0000000000 */
[----:B------:R-:W2:Y:S01]  /*0380*/  MUFU.RCP R14, R14 ;  /* 0x0000000e000e7308 */ /* 0x000ea20000001000 */
[----:B------:R-:W-:Y:S01]  /*0390*/  FSEL R15, R15, 1, P1 ;  /* 0x3f8000000f0f7808 */ /* 0x000fe20000800000 */
[----:B------:R-:W-:Y:S01]  /*03a0*/  @!P2 FMUL R12, R12, 16777216 ;  /* 0x4b8000000c0ca820 */ /* 0x000fe20000400000 */
[----:B----4-:R-:W-:-:S03]  /*03b0*/  FADD R3, -R6, R3 ;  /* 0x0000000306037221 */ /* 0x010fc60000000100 */
[----:B------:R-:W-:Y:S01]  /*03c0*/  @!P3 FMUL R15, R15, 16777216 ;  /* 0x4b8000000f0fb820 */ /* 0x000fe20000400000 */
[----:B---3--:R-:W-:Y:S01]  /*03d0*/  FADD R2, -R7, R2 ;  /* 0x0000000207027221 */ /* 0x008fe20000000100 */
[----:B-1----:R-:W-:Y:S02]  /*03e0*/  FMUL R13, R13, R12 ;  /* 0x0000000c0d0d7220 */ /* 0x002fe40000400000 */
[----:B--2---:R-:W-:Y:S02]  /*03f0*/  FMUL R6, R14, R15 ;  /* 0x0000000f0e067220 */ /* 0x004fe40000400000 */
[----:B------:R-:W-:Y:S02]  /*0400*/  FMUL R13, R2, R13 ;  /* 0x0000000d020d7220 */ /* 0x000fe40000400000 */
[----:B------:R-:W-:Y:S01]  /*0410*/  FMUL R6, R3, R6 ;  /* 0x0000000603067220 */ /* 0x000fe20000400000 */
[----:B0-----:R-:W-:-:S04]  /*0420*/  IMAD.WIDE R4, R0, 0x4, R4 ;  /* 0x0000000400047825 */ /* 0x001fc800078e0204 */
[----:B-----5:R-:W-:Y:S01]  /*0430*/  FFMA R8, R13, R11, R8 ;  /* 0x0000000b0d087223 */ /* 0x020fe20000000008 */
[----:B------:R-:W-:Y:S01]  /*0440*/  FFMA R9, R6, R10, R9 ;  /* 0x0000000a06097223 */ /* 0x000fe20000000009 */
[----:B------:R-:W-:Y:S06]  /*0450*/  @P4 EXIT ;  /* 0x000000000000494d */ /* 0x000fec0003800000 */
[----:B------:R-:W-:Y:S01]  /*0460*/  STG.E.64 desc[UR4][R4.64], R8 ;  /* 0x0000000804007986 */ /* 0x000fe2000c101b04 */
[----:B------:R-:W-:Y:S05]  /*0470*/  EXIT ;  /* 0x000000000000794d */ /* 0x000fea0003800000 */
.L_x_0:
[----:B------:R-:W-:-:S00]  /*0480*/  BRA `(.L_x_0) ;  /* 0xfffffffc00fc7947 */ /* 0x000fc0000383ffff */
[----:B------:R-:W-:-:S00]  /*0490*/  NOP ;  /* 0x0000000000007918 */ /* 0x000fc00000000000 */
        /* <DEDUP_REMOVED lines=14> */
.L_x_1:


//--------------------- .nv.global.init           --------------------------
	.section	.nv.global.init,"aw",@progbits
.nv.global.init:
	.type		_$_str,@object
	.size		_$_str,(_$_str_$_2 - _$_str)
_$_str:
        /*0000*/ 	.byte	0x5f, 0x5f, 0x43, 0x55, 0x44, 0x41, 0x5f, 0x46, 0x54, 0x5a, 0x00
	.type		_$_str_$_2,@object
	.size		_$_str_$_2,(.L_1 - _$_str_$_2)
_$_str_$_2:
        /*000b*/ 	.byte	0x5f, 0x5f, 0x43, 0x55, 0x44, 0x41, 0x5f, 0x50, 0x52, 0x45, 0x43, 0x5f, 0x53, 0x51, 0x52, 0x54
        /*001b*/ 	.byte	0x00
.L_1:


//--------------------- .nv.constant0.triton_poi_fused__native_batch_norm_legit_no_training_24 --------------------------
	.section	.nv.constant0.triton_poi_fused__native_batch_norm_legit_no_training_24,"a",@progbits
	.sectionflags	@""
	.align	4
.nv.constant0.triton_poi_fused__native_batch_norm_legit_no_training_24:
	.zero		580
